	.headerflags	@"EF_CUDA_TEXMODE_UNIFIED EF_CUDA_64BIT_ADDRESS EF_CUDA_ACCELERATORS EF_CUDA_SM90 EF_CUDA_VIRTUAL_SM(EF_CUDA_SM90)"
	.elftype	@"ET_EXEC"


//--------------------- .nv.info                  --------------------------
	.section	.nv.info,"",@"SHT_CUDA_INFO"
	.align	4


	//----- nvinfo : EIATTR_REGCOUNT
	.align		4
        /*0000*/ 	.byte	0x04, 0x2f
        /*0002*/ 	.short	(.L_1 - .L_0)
	.align		4
.L_0:
        /*0004*/ 	.word	index@(triton_poi_fused_add_clone_mul_relu_stack_threshold_backward_0)
        /*0008*/ 	.word	0x0000001e


	//----- nvinfo : EIATTR_MIN_STACK_SIZE
	.align		4
.L_1:
        /*000c*/ 	.byte	0x04, 0x12
        /*000e*/ 	.short	(.L_3 - .L_2)
	.align		4
.L_2:
        /*0010*/ 	.word	index@(triton_poi_fused_add_clone_mul_relu_stack_threshold_backward_0)
        /*0014*/ 	.word	0x00000000


	//----- nvinfo : EIATTR_FRAME_SIZE
	.align		4
.L_3:
        /*0018*/ 	.byte	0x04, 0x11
        /*001a*/ 	.short	(.L_5 - .L_4)
	.align		4
.L_4:
        /*001c*/ 	.word	index@(triton_poi_fused_add_clone_mul_relu_stack_threshold_backward_0)
        /*0020*/ 	.word	0x00000000


	//----- nvinfo : EIATTR_MIN_STACK_SIZE
	.align		4
.L_5:
        /*0024*/ 	.byte	0x04, 0x12
        /*0026*/ 	.short	(.L_7 - .L_6)
	.align		4
.L_6:
        /*0028*/ 	.word	index@(triton_poi_fused_add_clone_mul_relu_stack_threshold_backward_0)
        /*002c*/ 	.word	0x00000000
.L_7:


//--------------------- .nv.info.triton_poi_fused_add_clone_mul_relu_stack_threshold_backward_0 --------------------------
	.section	.nv.info.triton_poi_fused_add_clone_mul_relu_stack_threshold_backward_0,"",@"SHT_CUDA_INFO"
	.sectionflags	@""
	.align	4


	//----- nvinfo : EIATTR_CUDA_API_VERSION
	.align		4
        /*0000*/ 	.byte	0x04, 0x37
        /*0002*/ 	.short	(.L_9 - .L_8)
.L_8:
        /*0004*/ 	.word	0x0000007c


	//----- nvinfo : EIATTR_KPARAM_INFO
	.align		4
.L_9:
        /*0008*/ 	.byte	0x04, 0x17
        /*000a*/ 	.short	(.L_11 - .L_10)
.L_10:
        /*000c*/ 	.word	0x00000000
        /*0010*/ 	.short	0x000c
        /*0012*/ 	.short	0x0060
        /*0014*/ 	.byte	0x00, 0xf0, 0x11, 0x00


	//----- nvinfo : EIATTR_KPARAM_INFO
	.align		4
.L_11:
        /*0018*/ 	.byte	0x04, 0x17
        /*001a*/ 	.short	(.L_13 - .L_12)
.L_12:
        /*001c*/ 	.word	0x00000000
        /*0020*/ 	.short	0x000b
        /*0022*/ 	.short	0x0058
        /*0024*/ 	.byte	0x00, 0xf4, 0x21, 0x00


	//----- nvinfo : EIATTR_KPARAM_INFO
	.align		4
.L_13:
        /*0028*/ 	.byte	0x04, 0x17
        /*002a*/ 	.short	(.L_15 - .L_14)
.L_14:
        /*002c*/ 	.word	0x00000000
        /*0030*/ 	.short	0x000a
        /*0032*/ 	.short	0x0050
        /*0034*/ 	.byte	0x00, 0xf4, 0x21, 0x00


	//----- nvinfo : EIATTR_KPARAM_INFO
	.align		4
.L_15:
        /*0038*/ 	.byte	0x04, 0x17
        /*003a*/ 	.short	(.L_17 - .L_16)
.L_16:
        /*003c*/ 	.word	0x00000000
        /*0040*/ 	.short	0x0009
        /*0042*/ 	.short	0x0048
        /*0044*/ 	.byte	0x00, 0xf4, 0x21, 0x00


	//----- nvinfo : EIATTR_KPARAM_INFO
	.align		4
.L_17:
        /*0048*/ 	.byte	0x04, 0x17
        /*004a*/ 	.short	(.L_19 - .L_18)
.L_18:
        /*004c*/ 	.word	0x00000000
        /*0050*/ 	.short	0x0008
        /*0052*/ 	.short	0x0040
        /*0054*/ 	.byte	0x00, 0xf4, 0x21, 0x00


	//----- nvinfo : EIATTR_KPARAM_INFO
	.align		4
.L_19:
        /*0058*/ 	.byte	0x04, 0x17
        /*005a*/ 	.short	(.L_21 - .L_20)
.L_20:
        /*005c*/ 	.word	0x00000000
        /*0060*/ 	.short	0x0007
        /*0062*/ 	.short	0x0038
        /*0064*/ 	.byte	0x00, 0xf4, 0x21, 0x00


	//----- nvinfo : EIATTR_KPARAM_INFO
	.align		4
.L_21:
        /*0068*/ 	.byte	0x04, 0x17
        /*006a*/ 	.short	(.L_23 - .L_22)
.L_22:
        /*006c*/ 	.word	0x00000000
        /*0070*/ 	.short	0x0006
        /*0072*/ 	.short	0x0030
        /*0074*/ 	.byte	0x00, 0xf4, 0x21, 0x00


	//----- nvinfo : EIATTR_KPARAM_INFO
	.align		4
.L_23:
        /*0078*/ 	.byte	0x04, 0x17
        /*007a*/ 	.short	(.L_25 - .L_24)
.L_24:
        /*007c*/ 	.word	0x00000000
        /*0080*/ 	.short	0x0005
        /*0082*/ 	.short	0x0028
        /*0084*/ 	.byte	0x00, 0xf4, 0x21, 0x00


	//----- nvinfo : EIATTR_KPARAM_INFO
	.align		4
.L_25:
        /*0088*/ 	.byte	0x04, 0x17
        /*008a*/ 	.short	(.L_27 - .L_26)
.L_26:
        /*008c*/ 	.word	0x00000000
        /*0090*/ 	.short	0x0004
        /*0092*/ 	.short	0x0020
        /*0094*/ 	.byte	0x00, 0xf4, 0x21, 0x00


	//----- nvinfo : EIATTR_KPARAM_INFO
	.align		4
.L_27:
        /*0098*/ 	.byte	0x04, 0x17
        /*009a*/ 	.short	(.L_29 - .L_28)
.L_28:
        /*009c*/ 	.word	0x00000000
        /*00a0*/ 	.short	0x0003
        /*00a2*/ 	.short	0x0018
        /*00a4*/ 	.byte	0x00, 0xf4, 0x21, 0x00


	//----- nvinfo : EIATTR_KPARAM_INFO
	.align		4
.L_29:
        /*00a8*/ 	.byte	0x04, 0x17
        /*00aa*/ 	.short	(.L_31 - .L_30)
.L_30:
        /*00ac*/ 	.word	0x00000000
        /*00b0*/ 	.short	0x0002
        /*00b2*/ 	.short	0x0010
        /*00b4*/ 	.byte	0x00, 0xf4, 0x21, 0x00


	//----- nvinfo : EIATTR_KPARAM_INFO
	.align		4
.L_31:
        /*00b8*/ 	.byte	0x04, 0x17
        /*00ba*/ 	.short	(.L_33 - .L_32)
.L_32:
        /*00bc*/ 	.word	0x00000000
        /*00c0*/ 	.short	0x0001
        /*00c2*/ 	.short	0x0008
        /*00c4*/ 	.byte	0x00, 0xf4, 0x21, 0x00


	//----- nvinfo : EIATTR_KPARAM_INFO
	.align		4
.L_33:
        /*00c8*/ 	.byte	0x04, 0x17
        /*00ca*/ 	.short	(.L_35 - .L_34)
.L_34:
        /*00cc*/ 	.word	0x00000000
        /*00d0*/ 	.short	0x0000
        /*00d2*/ 	.short	0x0000
        /*00d4*/ 	.byte	0x00, 0xf4, 0x21, 0x00


	//----- nvinfo : EIATTR_SPARSE_MMA_MASK
	.align		4
.L_35:
        /*00d8*/ 	.byte	0x03, 0x50
        /*00da*/ 	.short	0x0000


	//----- nvinfo : EIATTR_MAXREG_COUNT
	.align		4
        /*00dc*/ 	.byte	0x03, 0x1b
        /*00de*/ 	.short	0x00ff


	//----- nvinfo : EIATTR_EXIT_INSTR_OFFSETS
	.align		4
        /*00e0*/ 	.byte	0x04, 0x1c
        /*00e2*/ 	.short	(.L_37 - .L_36)


	//   ....[0]....
.L_36:
        /*00e4*/ 	.word	0x00000580


	//   ....[1]....
        /*00e8*/ 	.word	0x000005a0


	//----- nvinfo : EIATTR_REQNTID
	.align		4
.L_37:
        /*00ec*/ 	.byte	0x04, 0x10
        /*00ee*/ 	.short	(.L_39 - .L_38)
.L_38:
        /*00f0*/ 	.word	0x00000020
        /*00f4*/ 	.word	0x00000001
        /*00f8*/ 	.word	0x00000001


	//----- nvinfo : EIATTR_CBANK_PARAM_SIZE
	.align		4
.L_39:
        /*00fc*/ 	.byte	0x03, 0x19
        /*00fe*/ 	.short	0x0064


	//----- nvinfo : EIATTR_PARAM_CBANK
	.align		4
        /*0100*/ 	.byte	0x04, 0x0a
        /*0102*/ 	.short	(.L_41 - .L_40)
	.align		4
.L_40:
        /*0104*/ 	.word	index@(.nv.constant0.triton_poi_fused_add_clone_mul_relu_stack_threshold_backward_0)
        /*0108*/ 	.short	0x0210
        /*010a*/ 	.short	0x0064


	//----- nvinfo : EIATTR_SW_WAR
	.align		4
.L_41:
        /*010c*/ 	.byte	0x04, 0x36
        /*010e*/ 	.short	(.L_43 - .L_42)
.L_42:
        /*0110*/ 	.word	0x00000008
.L_43:


//--------------------- .nv.callgraph             --------------------------
	.section	.nv.callgraph,"",@"SHT_CUDA_CALLGRAPH"
	.align	4
	.sectionentsize	8
	.align		4
        /*0000*/ 	.word	0x00000000
	.align		4
        /*0004*/ 	.word	0xffffffff
	.align		4
        /*0008*/ 	.word	0x00000000
	.align		4
        /*000c*/ 	.word	0xfffffffe
	.align		4
        /*0010*/ 	.word	0x00000000
	.align		4
        /*0014*/ 	.word	0xfffffffd
	.align		4
        /*0018*/ 	.word	0x00000000
	.align		4
        /*001c*/ 	.word	0xfffffffc


//--------------------- .text.triton_poi_fused_add_clone_mul_relu_stack_threshold_backward_0 --------------------------
	.section	.text.triton_poi_fused_add_clone_mul_relu_stack_threshold_backward_0,"ax",@progbits
	.align	128
        .global         triton_poi_fused_add_clone_mul_relu_stack_threshold_backward_0
        .type           triton_poi_fused_add_clone_mul_relu_stack_threshold_backward_0,@function
        .size           triton_poi_fused_add_clone_mul_relu_stack_threshold_backward_0,(.L_x_1 - triton_poi_fused_add_clone_mul_relu_stack_threshold_backward_0)
        .other          triton_poi_fused_add_clone_mul_relu_stack_threshold_backward_0,@"STO_CUDA_ENTRY STV_DEFAULT"
triton_poi_fused_add_clone_mul_relu_stack_threshold_backward_0:
.text.triton_poi_fused_add_clone_mul_relu_stack_threshold_backward_0:
[----:B------:R-:W0:Y:S01]  /*0000*/  LDC R1, c[0x0][0x28] ;  /* 0x00000a00ff017b82 */ /* 0x000e220000000800 */
[----:B------:R-:W1:Y:S07]  /*0010*/  S2R R0, SR_TID.X ;  /* 0x0000000000007919 */ /* 0x000e6e0000002100 */
[----:B------:R-:W2:Y:S01]  /*0020*/  LDC.64 R6, c[0x0][0x220] ;  /* 0x00008800ff067b82 */ /* 0x000ea20000000a00 */
[----:B------:R-:W-:Y:S02]  /*0030*/  CS2R R22, SRZ ;  /* 0x0000000000167805 */ /* 0x000fe4000001ff00 */
[----:B------:R-:W-:Y:S01]  /*0040*/  CS2R R20, SRZ ;  /* 0x0000000000147805 */ /* 0x000fe2000001ff00 */
[----:B------:R-:W3:Y:S01]  /*0050*/  S2R R3, SR_CTAID.X ;  /* 0x0000000000037919 */ /* 0x000ee20000002500 */
[----:B------:R-:W-:-:S03]  /*0060*/  ULDC.64 UR4, c[0x0][0x208] ;  /* 0x0000820000047ab9 */ /* 0x000fc60000000a00 */
[----:B------:R-:W4:Y:S08]  /*0070*/  LDC.64 R8, c[0x0][0x228] ;  /* 0x00008a00ff087b82 */ /* 0x000f300000000a00 */
[----:B------:R-:W5:Y:S08]  /*0080*/  LDC.64 R4, c[0x0][0x218] ;  /* 0x00008600ff047b82 */ /* 0x000f700000000a00 */
[----:B------:R-:W2:Y:S01]  /*0090*/  LDC.64 R10, c[0x0][0x238] ;  /* 0x00008e00ff0a7b82 */ /* 0x000ea20000000a00 */
[----:B------:R-:W-:-:S07]  /*00a0*/  CS2R R26, SRZ ;  /* 0x00000000001a7805 */ /* 0x000fce000001ff00 */
[----:B------:R-:W4:Y:S01]  /*00b0*/  LDC.64 R16, c[0x0][0x240] ;  /* 0x00009000ff107b82 */ /* 0x000f220000000a00 */
[----:B-1----:R-:W-:-:S07]  /*00c0*/  IMAD.SHL.U32 R0, R0, 0x2, RZ ;  /* 0x0000000200007824 */ /* 0x002fce00078e00ff */
[----:B------:R-:W1:Y:S01]  /*00d0*/  LDC.64 R14, c[0x0][0x210] ;  /* 0x00008400ff0e7b82 */ /* 0x000e620000000a00 */
[----:B------:R-:W-:Y:S02]  /*00e0*/  LOP3.LUT R0, R0, 0x3e, RZ, 0xc0, !PT ;  /* 0x0000003e00007812 */ /* 0x000fe400078ec0ff */
[----:B------:R-:W-:Y:S02]  /*00f0*/  CS2R R24, SRZ ;  /* 0x0000000000187805 */ /* 0x000fe4000001ff00 */
[----:B---3--:R-:W-:Y:S01]  /*0100*/  SHF.R.S32.HI R2, RZ, 0x19, R3 ;  /* 0x00000019ff027819 */ /* 0x008fe20000011403 */
[----:B------:R-:W-:Y:S01]  /*0110*/  ULDC.64 UR6, c[0x0][0x268] ;  /* 0x00009a0000067ab9 */ /* 0x000fe20000000a00 */
[----:B------:R-:W-:Y:S02]  /*0120*/  IMAD R0, R3, 0x40, R0 ;  /* 0x0000004003007824 */ /* 0x000fe400078e0200 */
[----:B------:R-:W-:Y:S02]  /*0130*/  SGXT R3, R2, 0x1 ;  /* 0x000000010203781a */ /* 0x000fe40000000200 */
[----:B-----5:R-:W-:-:S02]  /*0140*/  IMAD.WIDE R4, R0, 0x4, R4 ;  /* 0x0000000400047825 */ /* 0x020fc400078e0204 */
[----:B------:R-:W-:Y:S02]  /*0150*/  LEA.HI R3, R3, R0, RZ, 0x2 ;  /* 0x0000000003037211 */ /* 0x000fe400078f10ff */
[----:B------:R-:W-:Y:S02]  /*0160*/  ISETP.GE.AND P0, PT, R0, 0x40, PT ;  /* 0x000000400000780c */ /* 0x000fe40003f06270 */
[----:B------:R-:W-:Y:S02]  /*0170*/  LOP3.LUT R13, R3, 0xfffffffc, RZ, 0xc0, !PT ;  /* 0xfffffffc030d7812 */ /* 0x000fe400078ec0ff */
[----:B------:R-:W-:-:S03]  /*0180*/  CS2R R2, SRZ ;  /* 0x0000000000027805 */ /* 0x000fc6000001ff00 */
[C---:B------:R-:W-:Y:S02]  /*0190*/  IMAD.IADD R19, R0.reuse, 0x1, -R13 ;  /* 0x0000000100137824 */ /* 0x040fe400078e0a0d */
[----:B------:R-:W3:Y:S02]  /*01a0*/  LDC.64 R12, c[0x0][0x230] ;  /* 0x00008c00ff0c7b82 */ /* 0x000ee40000000a00 */
[C---:B--2---:R-:W-:Y:S02]  /*01b0*/  IMAD.WIDE R6, R19.reuse, 0x4, R6 ;  /* 0x0000000413067825 */ /* 0x044fe400078e0206 */
[----:B------:R-:W2:Y:S02]  /*01c0*/  @!P0 LDG.E.64 R20, desc[UR4][R4.64] ;  /* 0x0000000404148981 */ /* 0x000ea4000c1e1b00 */
[----:B----4-:R-:W-:Y:S02]  /*01d0*/  IMAD.WIDE R8, R19, 0x4, R8 ;  /* 0x0000000413087825 */ /* 0x010fe400078e0208 */
[----:B------:R3:W2:Y:S04]  /*01e0*/  @!P0 LDG.E.EL.64 R2, desc[UR4][R6.64] ;  /* 0x0000000406028981 */ /* 0x0006a8000c2e1b00 */
[----:B------:R4:W2:Y:S01]  /*01f0*/  @!P0 LDG.E.EL.64 R22, desc[UR4][R8.64] ;  /* 0x0000000408168981 */ /* 0x0008a2000c2e1b00 */
[----:B0-----:R-:W-:-:S05]  /*0200*/  IMAD.WIDE R10, R0, 0x4, R10 ;  /* 0x00000004000a7825 */ /* 0x001fca00078e020a */
[----:B------:R0:W5:Y:S01]  /*0210*/  @!P0 LDG.E.64 R26, desc[UR4][R10.64] ;  /* 0x000000040a1a8981 */ /* 0x000162000c1e1b00 */
[C---:B---3--:R-:W-:Y:S02]  /*0220*/  IMAD.WIDE R6, R0.reuse, 0x4, R12 ;  /* 0x0000000400067825 */ /* 0x048fe400078e020c */
[----:B------:R-:W3:Y:S03]  /*0230*/  LDC.64 R12, c[0x0][0x260] ;  /* 0x00009800ff0c7b82 */ /* 0x000ee60000000a00 */
[----:B------:R0:W3:Y:S01]  /*0240*/  @!P0 LDG.E.64 R24, desc[UR4][R6.64] ;  /* 0x0000000406188981 */ /* 0x0000e2000c1e1b00 */
[----:B----4-:R-:W-:Y:S01]  /*0250*/  IMAD.WIDE R8, R19, 0x4, R16 ;  /* 0x0000000413087825 */ /* 0x010fe200078e0210 */
[----:B------:R-:W-:Y:S02]  /*0260*/  CS2R R18, SRZ ;  /* 0x0000000000127805 */ /* 0x000fe4000001ff00 */
[----:B------:R-:W-:Y:S01]  /*0270*/  CS2R R16, SRZ ;  /* 0x0000000000107805 */ /* 0x000fe2000001ff00 */
[----:B-1----:R-:W-:Y:S01]  /*0280*/  IMAD.WIDE R4, R0, 0x4, R14 ;  /* 0x0000000400047825 */ /* 0x002fe200078e020e */
[----:B0-----:R-:W0:Y:S02]  /*0290*/  LDC.64 R10, c[0x0][0x258] ;  /* 0x00009600ff0a7b82 */ /* 0x001e240000000a00 */
[----:B------:R1:W4:Y:S04]  /*02a0*/  @!P0 LDG.E.EL.64 R18, desc[UR4][R8.64] ;  /* 0x0000000408128981 */ /* 0x000328000c2e1b00 */
[----:B------:R-:W4:Y:S02]  /*02b0*/  @!P0 LDG.E.64 R16, desc[UR4][R4.64] ;  /* 0x0000000404108981 */ /* 0x000f24000c1e1b00 */
[----:B------:R-:W0:Y:S08]  /*02c0*/  LDC.64 R6, c[0x0][0x248] ;  /* 0x00009200ff067b82 */ /* 0x000e300000000a00 */
[----:B-1----:R-:W1:Y:S01]  /*02d0*/  LDC.64 R8, c[0x0][0x250] ;  /* 0x00009400ff087b82 */ /* 0x002e620000000a00 */
[----:B--2---:R-:W-:Y:S01]  /*02e0*/  FFMA R21, R23, R3, R21 ;  /* 0x0000000317157223 */ /* 0x004fe20000000015 */
[----:B------:R-:W-:-:S04]  /*02f0*/  FFMA R20, R22, R2, R20 ;  /* 0x0000000216147223 */ /* 0x000fc80000000014 */
[C---:B------:R-:W-:Y:S02]  /*0300*/  FSETP.GEU.AND P2, PT, R21.reuse, RZ, PT ;  /* 0x000000ff1500720b */ /* 0x040fe40003f4e000 */
[C---:B------:R-:W-:Y:S02]  /*0310*/  FSETP.GEU.AND P1, PT, R20.reuse, RZ, PT ;  /* 0x000000ff1400720b */ /* 0x040fe40003f2e000 */
[----:B------:R-:W-:Y:S02]  /*0320*/  FSEL R21, R21, RZ, P2 ;  /* 0x000000ff15157208 */ /* 0x000fe40001000000 */
[----:B------:R-:W-:-:S03]  /*0330*/  FSEL R20, R20, RZ, P1 ;  /* 0x000000ff14147208 */ /* 0x000fc60000800000 */
[----:B-----5:R-:W-:Y:S02]  /*0340*/  FFMA R27, R21, R3, R27 ;  /* 0x00000003151b7223 */ /* 0x020fe4000000001b */
[----:B------:R-:W-:-:S03]  /*0350*/  FFMA R26, R20, R2, R26 ;  /* 0x00000002141a7223 */ /* 0x000fc6000000001a */
[C---:B------:R-:W-:Y:S02]  /*0360*/  FSETP.GEU.AND P1, PT, R27.reuse, RZ, PT ;  /* 0x000000ff1b00720b */ /* 0x040fe40003f2e000 */
[C---:B------:R-:W-:Y:S02]  /*0370*/  FSETP.GEU.AND P2, PT, R26.reuse, RZ, PT ;  /* 0x000000ff1a00720b */ /* 0x040fe40003f4e000 */
[----:B------:R-:W-:Y:S02]  /*0380*/  FSEL R27, R27, RZ, P1 ;  /* 0x000000ff1b1b7208 */ /* 0x000fe40000800000 */
[----:B------:R-:W-:-:S03]  /*0390*/  FSEL R26, R26, RZ, P2 ;  /* 0x000000ff1a1a7208 */ /* 0x000fc60001000000 */
[----:B---3--:R-:W-:Y:S02]  /*03a0*/  FFMA R25, R27, R3, R25 ;  /* 0x000000031b197223 */ /* 0x008fe40000000019 */
[----:B------:R-:W-:-:S03]  /*03b0*/  FFMA R24, R26, R2, R24 ;  /* 0x000000021a187223 */ /* 0x000fc60000000018 */
[----:B------:R-:W-:Y:S02]  /*03c0*/  FSETP.GEU.AND P2, PT, R25, RZ, PT ;  /* 0x000000ff1900720b */ /* 0x000fe40003f4e000 */
[----:B------:R-:W-:Y:S01]  /*03d0*/  FSETP.GEU.AND P1, PT, R24, RZ, PT ;  /* 0x000000ff1800720b */ /* 0x000fe20003f2e000 */
[----:B----4-:R-:W-:Y:S01]  /*03e0*/  FADD R14, R19, R17 ;  /* 0x00000011130e7221 */ /* 0x010fe20000000000 */
[----:B------:R-:W-:Y:S01]  /*03f0*/  FSEL R25, R25, RZ, P2 ;  /* 0x000000ff19197208 */ /* 0x000fe20001000000 */
[----:B------:R-:W-:Y:S01]  /*0400*/  FADD R15, R18, R16 ;  /* 0x00000010120f7221 */ /* 0x000fe20000000000 */
[----:B------:R-:W-:-:S03]  /*0410*/  FSEL R24, R24, RZ, P1 ;  /* 0x000000ff18187208 */ /* 0x000fc60000800000 */
[----:B------:R-:W-:Y:S02]  /*0420*/  FFMA R14, R25, R3, R14 ;  /* 0x00000003190e7223 */ /* 0x000fe4000000000e */
[----:B------:R-:W-:-:S03]  /*0430*/  FFMA R15, R24, R2, R15 ;  /* 0x00000002180f7223 */ /* 0x000fc6000000000f */
[----:B------:R-:W-:Y:S02]  /*0440*/  FSETP.GEU.AND P1, PT, R14, RZ, PT ;  /* 0x000000ff0e00720b */ /* 0x000fe40003f2e000 */
[C---:B------:R-:W-:Y:S01]  /*0450*/  FSETP.GEU.AND P2, PT, R15.reuse, RZ, PT ;  /* 0x000000ff0f00720b */ /* 0x040fe20003f4e000 */
[----:B0-----:R-:W-:Y:S01]  /*0460*/  IMAD.WIDE R2, R0, 0x4, R6 ;  /* 0x0000000400027825 */ /* 0x001fe200078e0206 */
[----:B------:R-:W-:Y:S02]  /*0470*/  FSEL R17, R14, RZ, P1 ;  /* 0x000000ff0e117208 */ /* 0x000fe40000800000 */
[----:B------:R-:W-:Y:S01]  /*0480*/  FSEL R16, R15, RZ, P2 ;  /* 0x000000ff0f107208 */ /* 0x000fe20001000000 */
[----:B-1----:R-:W-:Y:S01]  /*0490*/  IMAD.WIDE R6, R0, 0x4, R8 ;  /* 0x0000000400067825 */ /* 0x002fe200078e0208 */
[----:B------:R-:W-:Y:S02]  /*04a0*/  FSETP.GTU.AND P2, PT, R17, RZ, PT ;  /* 0x000000ff1100720b */ /* 0x000fe40003f4c000 */
[----:B------:R-:W-:Y:S01]  /*04b0*/  FSETP.GTU.AND P3, PT, R16, RZ, PT ;  /* 0x000000ff1000720b */ /* 0x000fe20003f6c000 */
[C---:B------:R-:W-:Y:S01]  /*04c0*/  IMAD.WIDE R8, R0.reuse, 0x4, R10 ;  /* 0x0000000400087825 */ /* 0x040fe200078e020a */
[----:B------:R0:W-:Y:S03]  /*04d0*/  @!P0 STG.E.64 desc[UR4][R2.64], R20 ;  /* 0x0000001402008986 */ /* 0x0001e6000c101b04 */
[----:B------:R-:W-:Y:S01]  /*04e0*/  IMAD.WIDE R10, R0, 0x4, R12 ;  /* 0x00000004000a7825 */ /* 0x000fe200078e020c */
[----:B------:R-:W-:Y:S01]  /*04f0*/  IADD3 R12, P1, R0, UR6, RZ ;  /* 0x00000006000c7c10 */ /* 0x000fe2000ff3e0ff */
[----:B------:R1:W-:Y:S01]  /*0500*/  @!P0 STG.E.64 desc[UR4][R6.64], R24 ;  /* 0x0000001806008986 */ /* 0x0003e2000c101b04 */
[----:B------:R-:W-:-:S03]  /*0510*/  SEL R15, RZ, 0x100, P2 ;  /* 0x00000100ff0f7807 */ /* 0x000fc60001000000 */
[----:B------:R1:W-:Y:S01]  /*0520*/  @!P0 STG.E.64 desc[UR4][R8.64], R26 ;  /* 0x0000001a08008986 */ /* 0x0003e2000c101b04 */
[----:B------:R-:W-:-:S03]  /*0530*/  LEA.HI.X.SX32 R13, R0, UR7, 0x1, P1 ;  /* 0x00000007000d7c11 */ /* 0x000fc600088f0eff */
[----:B------:R1:W-:Y:S01]  /*0540*/  @!P0 STG.E.64 desc[UR4][R4.64], R16 ;  /* 0x0000001004008986 */ /* 0x0003e2000c101b04 */
[----:B0-----:R-:W-:-:S03]  /*0550*/  SEL R2, RZ, 0x1, P3 ;  /* 0x00000001ff027807 */ /* 0x001fc60001800000 */
[----:B------:R1:W-:Y:S02]  /*0560*/  @!P0 STG.E.64 desc[UR4][R10.64], R16 ;  /* 0x000000100a008986 */ /* 0x0003e4000c101b04 */
[----:B------:R-:W-:Y:S01]  /*0570*/  IMAD.IADD R15, R2, 0x1, R15 ;  /* 0x00000001020f7824 */ /* 0x000fe200078e020f */
[----:B------:R-:W-:Y:S06]  /*0580*/  @P0 EXIT ;  /* 0x000000000000094d */ /* 0x000fec0003800000 */
[----:B------:R-:W-:Y:S01]  /*0590*/  STG.E.U16 desc[UR4][R12.64], R15 ;  /* 0x0000000f0c007986 */ /* 0x000fe2000c101504 */
[----:B------:R-:W-:Y:S05]  /*05a0*/  EXIT ;  /* 0x000000000000794d */ /* 0x000fea0003800000 */
.L_x_0:
[----:B------:R-:W-:-:S00]  /*05b0*/  BRA `(.L_x_0) ;  /* 0xfffffffc00fc7947 */ /* 0x000fc0000383ffff */
[----:B------:R-:W-:-:S00]  /*05c0*/  NOP ;  /* 0x0000000000007918 */ /* 0x000fc00000000000 */
        /* <DEDUP_REMOVED lines=11> */
.L_x_1:


//--------------------- .nv.constant0.triton_poi_fused_add_clone_mul_relu_stack_threshold_backward_0 --------------------------
	.section	.nv.constant0.triton_poi_fused_add_clone_mul_relu_stack_threshold_backward_0,"a",@progbits
	.sectionflags	@""
	.align	4
.nv.constant0.triton_poi_fused_add_clone_mul_relu_stack_threshold_backward_0:
	.zero		628
